	.headerflags	@"EF_CUDA_TEXMODE_UNIFIED EF_CUDA_64BIT_ADDRESS EF_CUDA_ACCELERATORS EF_CUDA_SM90 EF_CUDA_VIRTUAL_SM(EF_CUDA_SM90)"
	.elftype	@"ET_EXEC"


//--------------------- .nv.info                  --------------------------
	.section	.nv.info,"",@"SHT_CUDA_INFO"
	.align	4


	//----- nvinfo : EIATTR_REGCOUNT
	.align		4
        /*0000*/ 	.byte	0x04, 0x2f
        /*0002*/ 	.short	(.L_3 - .L_2)
	.align		4
.L_2:
        /*0004*/ 	.word	index@(triton_poi_fused__native_batch_norm_legit_no_training_convolution_leaky_relu_9)
        /*0008*/ 	.word	0x0000001a


	//----- nvinfo : EIATTR_MIN_STACK_SIZE
	.align		4
.L_3:
        /*000c*/ 	.byte	0x04, 0x12
        /*000e*/ 	.short	(.L_5 - .L_4)
	.align		4
.L_4:
        /*0010*/ 	.word	index@(triton_poi_fused__native_batch_norm_legit_no_training_convolution_leaky_relu_9)
        /*0014*/ 	.word	0x00000000


	//----- nvinfo : EIATTR_FRAME_SIZE
	.align		4
.L_5:
        /*0018*/ 	.byte	0x04, 0x11
        /*001a*/ 	.short	(.L_7 - .L_6)
	.align		4
.L_6:
        /*001c*/ 	.word	index@(triton_poi_fused__native_batch_norm_legit_no_training_convolution_leaky_relu_9)
        /*0020*/ 	.word	0x00000000


	//----- nvinfo : EIATTR_MIN_STACK_SIZE
	.align		4
.L_7:
        /*0024*/ 	.byte	0x04, 0x12
        /*0026*/ 	.short	(.L_9 - .L_8)
	.align		4
.L_8:
        /*0028*/ 	.word	index@(triton_poi_fused__native_batch_norm_legit_no_training_convolution_leaky_relu_9)
        /*002c*/ 	.word	0x00000000
.L_9:


//--------------------- .nv.info.triton_poi_fused__native_batch_norm_legit_no_training_convolution_leaky_relu_9 --------------------------
	.section	.nv.info.triton_poi_fused__native_batch_norm_legit_no_training_convolution_leaky_relu_9,"",@"SHT_CUDA_INFO"
	.sectionflags	@""
	.align	4


	//----- nvinfo : EIATTR_CUDA_API_VERSION
	.align		4
        /*0000*/ 	.byte	0x04, 0x37
        /*0002*/ 	.short	(.L_11 - .L_10)
.L_10:
        /*0004*/ 	.word	0x0000007c


	//----- nvinfo : EIATTR_KPARAM_INFO
	.align		4
.L_11:
        /*0008*/ 	.byte	0x04, 0x17
        /*000a*/ 	.short	(.L_13 - .L_12)
.L_12:
        /*000c*/ 	.word	0x00000000
        /*0010*/ 	.short	0x0007
        /*0012*/ 	.short	0x0038
        /*0014*/ 	.byte	0x00, 0xf0, 0x11, 0x00


	//----- nvinfo : EIATTR_KPARAM_INFO
	.align		4
.L_13:
        /*0018*/ 	.byte	0x04, 0x17
        /*001a*/ 	.short	(.L_15 - .L_14)
.L_14:
        /*001c*/ 	.word	0x00000000
        /*0020*/ 	.short	0x0006
        /*0022*/ 	.short	0x0030
        /*0024*/ 	.byte	0x00, 0xf4, 0x21, 0x00


	//----- nvinfo : EIATTR_KPARAM_INFO
	.align		4
.L_15:
        /*0028*/ 	.byte	0x04, 0x17
        /*002a*/ 	.short	(.L_17 - .L_16)
.L_16:
        /*002c*/ 	.word	0x00000000
        /*0030*/ 	.short	0x0005
        /*0032*/ 	.short	0x0028
        /*0034*/ 	.byte	0x00, 0xf4, 0x21, 0x00


	//----- nvinfo : EIATTR_KPARAM_INFO
	.align		4
.L_17:
        /*0038*/ 	.byte	0x04, 0x17
        /*003a*/ 	.short	(.L_19 - .L_18)
.L_18:
        /*003c*/ 	.word	0x00000000
        /*0040*/ 	.short	0x0004
        /*0042*/ 	.short	0x0020
        /*0044*/ 	.byte	0x00, 0xf4, 0x21, 0x00


	//----- nvinfo : EIATTR_KPARAM_INFO
	.align		4
.L_19:
        /*0048*/ 	.byte	0x04, 0x17
        /*004a*/ 	.short	(.L_21 - .L_20)
.L_20:
        /*004c*/ 	.word	0x00000000
        /*0050*/ 	.short	0x0003
        /*0052*/ 	.short	0x0018
        /*0054*/ 	.byte	0x00, 0xf4, 0x21, 0x00


	//----- nvinfo : EIATTR_KPARAM_INFO
	.align		4
.L_21:
        /*0058*/ 	.byte	0x04, 0x17
        /*005a*/ 	.short	(.L_23 - .L_22)
.L_22:
        /*005c*/ 	.word	0x00000000
        /*0060*/ 	.short	0x0002
        /*0062*/ 	.short	0x0010
        /*0064*/ 	.byte	0x00, 0xf4, 0x21, 0x00


	//----- nvinfo : EIATTR_KPARAM_INFO
	.align		4
.L_23:
        /*0068*/ 	.byte	0x04, 0x17
        /*006a*/ 	.short	(.L_25 - .L_24)
.L_24:
        /*006c*/ 	.word	0x00000000
        /*0070*/ 	.short	0x0001
        /*0072*/ 	.short	0x0008
        /*0074*/ 	.byte	0x00, 0xf4, 0x21, 0x00


	//----- nvinfo : EIATTR_KPARAM_INFO
	.align		4
.L_25:
        /*0078*/ 	.byte	0x04, 0x17
        /*007a*/ 	.short	(.L_27 - .L_26)
.L_26:
        /*007c*/ 	.word	0x00000000
        /*0080*/ 	.short	0x0000
        /*0082*/ 	.short	0x0000
        /*0084*/ 	.byte	0x00, 0xf4, 0x21, 0x00


	//----- nvinfo : EIATTR_SPARSE_MMA_MASK
	.align		4
.L_27:
        /*0088*/ 	.byte	0x03, 0x50
        /*008a*/ 	.short	0x0000


	//----- nvinfo : EIATTR_MAXREG_COUNT
	.align		4
        /*008c*/ 	.byte	0x03, 0x1b
        /*008e*/ 	.short	0x00ff


	//----- nvinfo : EIATTR_EXIT_INSTR_OFFSETS
	.align		4
        /*0090*/ 	.byte	0x04, 0x1c
        /*0092*/ 	.short	(.L_29 - .L_28)


	//   ....[0]....
.L_28:
        /*0094*/ 	.word	0x00000490


	//   ....[1]....
        /*0098*/ 	.word	0x000004b0


	//----- nvinfo : EIATTR_REQNTID
	.align		4
.L_29:
        /*009c*/ 	.byte	0x04, 0x10
        /*009e*/ 	.short	(.L_31 - .L_30)
.L_30:
        /*00a0*/ 	.word	0x00000080
        /*00a4*/ 	.word	0x00000001
        /*00a8*/ 	.word	0x00000001


	//----- nvinfo : EIATTR_CBANK_PARAM_SIZE
	.align		4
.L_31:
        /*00ac*/ 	.byte	0x03, 0x19
        /*00ae*/ 	.short	0x003c


	//----- nvinfo : EIATTR_PARAM_CBANK
	.align		4
        /*00b0*/ 	.byte	0x04, 0x0a
        /*00b2*/ 	.short	(.L_33 - .L_32)
	.align		4
.L_32:
        /*00b4*/ 	.word	index@(.nv.constant0.triton_poi_fused__native_batch_norm_legit_no_training_convolution_leaky_relu_9)
        /*00b8*/ 	.short	0x0210
        /*00ba*/ 	.short	0x003c


	//----- nvinfo : EIATTR_SW_WAR
	.align		4
.L_33:
        /*00bc*/ 	.byte	0x04, 0x36
        /*00be*/ 	.short	(.L_35 - .L_34)
.L_34:
        /*00c0*/ 	.word	0x00000008
.L_35:


//--------------------- .nv.callgraph             --------------------------
	.section	.nv.callgraph,"",@"SHT_CUDA_CALLGRAPH"
	.align	4
	.sectionentsize	8
	.align		4
        /*0000*/ 	.word	0x00000000
	.align		4
        /*0004*/ 	.word	0xffffffff
	.align		4
        /*0008*/ 	.word	0x00000000
	.align		4
        /*000c*/ 	.word	0xfffffffe
	.align		4
        /*0010*/ 	.word	0x00000000
	.align		4
        /*0014*/ 	.word	0xfffffffd
	.align		4
        /*0018*/ 	.word	0x00000000
	.align		4
        /*001c*/ 	.word	0xfffffffc


//--------------------- .nv.constant4             --------------------------
	.section	.nv.constant4,"a",@progbits
	.align	8
	.align		8
.nv.constant4:
        /*0000*/ 	.dword	_$_str
	.align		8
        /*0008*/ 	.dword	_$_str_$_2


//--------------------- .text.triton_poi_fused__native_batch_norm_legit_no_training_convolution_leaky_relu_9 --------------------------
	.section	.text.triton_poi_fused__native_batch_norm_legit_no_training_convolution_leaky_relu_9,"ax",@progbits
	.align	128
        .global         triton_poi_fused__native_batch_norm_legit_no_training_convolution_leaky_relu_9
        .type           triton_poi_fused__native_batch_norm_legit_no_training_convolution_leaky_relu_9,@function
        .size           triton_poi_fused__native_batch_norm_legit_no_training_convolution_leaky_relu_9,(.L_x_1 - triton_poi_fused__native_batch_norm_legit_no_training_convolution_leaky_relu_9)
        .other          triton_poi_fused__native_batch_norm_legit_no_training_convolution_leaky_relu_9,@"STO_CUDA_ENTRY STV_DEFAULT"
triton_poi_fused__native_batch_norm_legit_no_training_convolution_leaky_relu_9:
.text.triton_poi_fused__native_batch_norm_legit_no_training_convolution_leaky_relu_9:
[----:B------:R-:W0:Y:S01]  /*0000*/  LDC R1, c[0x0][0x28] ;  /* 0x00000a00ff017b82 */ /* 0x000e220000000800 */
[----:B------:R-:W1:Y:S07]  /*0010*/  S2R R0, SR_TID.X ;  /* 0x0000000000007919 */ /* 0x000e6e0000002100 */
[----:B------:R-:W2:Y:S01]  /*0020*/  LDC.64 R2, c[0x0][0x230] ;  /* 0x00008c00ff027b82 */ /* 0x000ea20000000a00 */
[----:B------:R-:W-:Y:S01]  /*0030*/  ULDC.64 UR4, c[0x0][0x208] ;  /* 0x0000820000047ab9 */ /* 0x000fe20000000a00 */
[----:B------:R-:W3:Y:S06]  /*0040*/  S2R R7, SR_CTAID.X ;  /* 0x0000000000077919 */ /* 0x000eec0000002500 */
[----:B------:R-:W4:Y:S08]  /*0050*/  LDC.64 R16, c[0x0][0x220] ;  /* 0x00008800ff107b82 */ /* 0x000f300000000a00 */
[----:B------:R-:W5:Y:S08]  /*0060*/  LDC.64 R10, c[0x0][0x210] ;  /* 0x00008400ff0a7b82 */ /* 0x000f700000000a00 */
[----:B------:R-:W5:Y:S01]  /*0070*/  LDC.64 R18, c[0x0][0x228] ;  /* 0x00008a00ff127b82 */ /* 0x000f620000000a00 */
[----:B-1----:R-:W-:-:S07]  /*0080*/  SHF.L.U32 R0, R0, 0x1, RZ ;  /* 0x0000000100007819 */ /* 0x002fce00000006ff */
[----:B------:R-:W1:Y:S01]  /*0090*/  LDC.64 R20, c[0x0][0x238] ;  /* 0x00008e00ff147b82 */ /* 0x000e620000000a00 */
[----:B---3--:R-:W-:Y:S02]  /*00a0*/  SHF.R.S32.HI R5, RZ, 0x17, R7 ;  /* 0x00000017ff057819 */ /* 0x008fe40000011407 */
[----:B------:R-:W-:Y:S02]  /*00b0*/  LOP3.LUT R0, R0, 0xfe, RZ, 0xc0, !PT ;  /* 0x000000fe00007812 */ /* 0x000fe400078ec0ff */
[----:B------:R-:W-:-:S03]  /*00c0*/  SGXT R5, R5, 0x1 ;  /* 0x000000010505781a */ /* 0x000fc60000000200 */
[----:B------:R-:W3:Y:S01]  /*00d0*/  LDC.64 R14, c[0x0][0x240] ;  /* 0x00009000ff0e7b82 */ /* 0x000ee20000000a00 */
[----:B------:R-:W-:-:S04]  /*00e0*/  LEA R0, R7, R0, 0x8 ;  /* 0x0000000007007211 */ /* 0x000fc800078e40ff */
[----:B------:R-:W-:Y:S02]  /*00f0*/  LEA.HI R5, R5, R0, RZ, 0x7 ;  /* 0x0000000005057211 */ /* 0x000fe400078f38ff */
[----:B------:R-:W-:Y:S02]  /*0100*/  ISETP.GE.AND P0, PT, R0, 0x200, PT ;  /* 0x000002000000780c */ /* 0x000fe40003f06270 */
[----:B------:R-:W-:-:S04]  /*0110*/  LOP3.LUT R5, R5, 0xffffff80, RZ, 0xc0, !PT ;  /* 0xffffff8005057812 */ /* 0x000fc800078ec0ff */
[----:B------:R-:W-:Y:S02]  /*0120*/  IADD3 R12, R0, -R5, RZ ;  /* 0x80000005000c7210 */ /* 0x000fe40007ffe0ff */
[----:B------:R-:W-:-:S03]  /*0130*/  CS2R R4, SRZ ;  /* 0x0000000000047805 */ /* 0x000fc6000001ff00 */
[----:B--2---:R-:W-:-:S05]  /*0140*/  IMAD.WIDE R2, R12, 0x4, R2 ;  /* 0x000000040c027825 */ /* 0x004fca00078e0202 */
[----:B------:R2:W3:Y:S01]  /*0150*/  @!P0 LDG.E.EL.64 R4, desc[UR4][R2.64] ;  /* 0x0000000402048981 */ /* 0x0004e2000c2e1b00 */
[----:B------:R-:W-:Y:S02]  /*0160*/  CS2R R6, SRZ ;  /* 0x0000000000067805 */ /* 0x000fe4000001ff00 */
[----:B------:R-:W-:Y:S01]  /*0170*/  CS2R R8, SRZ ;  /* 0x0000000000087805 */ /* 0x000fe2000001ff00 */
[----:B----4-:R-:W-:-:S04]  /*0180*/  IMAD.WIDE R16, R12, 0x4, R16 ;  /* 0x000000040c107825 */ /* 0x010fc800078e0210 */
[----:B0----5:R-:W-:Y:S01]  /*0190*/  IMAD.WIDE R18, R12, 0x4, R18 ;  /* 0x000000040c127825 */ /* 0x021fe200078e0212 */
[----:B------:R0:W4:Y:S03]  /*01a0*/  @!P0 LDG.E.EL.64 R6, desc[UR4][R16.64] ;  /* 0x0000000410068981 */ /* 0x000126000c2e1b00 */
[----:B--2---:R-:W-:Y:S01]  /*01b0*/  IMAD.WIDE R2, R0, 0x4, R10 ;  /* 0x0000000400027825 */ /* 0x004fe200078e020a */
[----:B------:R-:W-:-:S04]  /*01c0*/  CS2R R10, SRZ ;  /* 0x00000000000a7805 */ /* 0x000fc8000001ff00 */
[----:B------:R-:W4:Y:S01]  /*01d0*/  @!P0 LDG.E.64 R8, desc[UR4][R2.64] ;  /* 0x0000000402088981 */ /* 0x000f22000c1e1b00 */
[----:B-1----:R-:W-:-:S03]  /*01e0*/  IMAD.WIDE R20, R12, 0x4, R20 ;  /* 0x000000040c147825 */ /* 0x002fc600078e0214 */
[----:B------:R-:W2:Y:S01]  /*01f0*/  @!P0 LDG.E.EL.64 R10, desc[UR4][R18.64] ;  /* 0x00000004120a8981 */ /* 0x000ea2000c2e1b00 */
[----:B---3--:R-:W-:Y:S01]  /*0200*/  IMAD.WIDE R22, R12, 0x4, R14 ;  /* 0x000000040c167825 */ /* 0x008fe200078e020e */
[----:B------:R-:W-:Y:S02]  /*0210*/  CS2R R12, SRZ ;  /* 0x00000000000c7805 */ /* 0x000fe4000001ff00 */
[----:B------:R-:W-:-:S04]  /*0220*/  CS2R R14, SRZ ;  /* 0x00000000000e7805 */ /* 0x000fc8000001ff00 */
[----:B------:R-:W3:Y:S04]  /*0230*/  @!P0 LDG.E.EL.64 R12, desc[UR4][R20.64] ;  /* 0x00000004140c8981 */ /* 0x000ee8000c2e1b00 */
[----:B------:R-:W3:Y:S01]  /*0240*/  @!P0 LDG.E.EL.64 R14, desc[UR4][R22.64] ;  /* 0x00000004160e8981 */ /* 0x000ee2000c2e1b00 */
[----:B------:R-:W-:Y:S01]  /*0250*/  FADD R4, R4, 9.9999997473787516356e-06 ;  /* 0x3727c5ac04047421 */ /* 0x000fe20000000000 */
[----:B------:R-:W-:-:S03]  /*0260*/  FADD R5, R5, 9.9999997473787516356e-06 ;  /* 0x3727c5ac05057421 */ /* 0x000fc60000000000 */
[----:B0-----:R-:W0:Y:S08]  /*0270*/  MUFU.SQRT R16, R4 ;  /* 0x0000000400107308 */ /* 0x001e300000002000 */
[----:B------:R-:W1:Y:S01]  /*0280*/  MUFU.SQRT R17, R5 ;  /* 0x0000000500117308 */ /* 0x000e620000002000 */
[C---:B0-----:R-:W-:Y:S02]  /*0290*/  FSETP.GT.AND P1, PT, R16.reuse, 8.50705917302346158658e+37, PT ;  /* 0x7e8000001000780b */ /* 0x041fe40003f24000 */
[----:B------:R-:W-:-:S02]  /*02a0*/  FSETP.GEU.AND P3, PT, R16, 1.175494350822287508e-38, PT ;  /* 0x008000001000780b */ /* 0x000fc40003f6e000 */
[C---:B-1----:R-:W-:Y:S02]  /*02b0*/  FSETP.GT.AND P2, PT, R17.reuse, 8.50705917302346158658e+37, PT ;  /* 0x7e8000001100780b */ /* 0x042fe40003f44000 */
[----:B------:R-:W-:-:S07]  /*02c0*/  FSETP.GEU.AND P4, PT, R17, 1.175494350822287508e-38, PT ;  /* 0x008000001100780b */ /* 0x000fce0003f8e000 */
[----:B------:R-:W-:Y:S01]  /*02d0*/  @P1 FMUL R16, R16, 0.25 ;  /* 0x3e80000010101820 */ /* 0x000fe20000400000 */
[----:B------:R-:W-:-:S03]  /*02e0*/  HFMA2.MMA R4, -RZ, RZ, 1.625, 0 ;  /* 0x3e800000ff047435 */ /* 0x000fc600000001ff */
[----:B------:R-:W-:Y:S01]  /*02f0*/  @!P3 FMUL R16, R16, 16777216 ;  /* 0x4b8000001010b820 */ /* 0x000fe20000400000 */
[----:B------:R-:W-:-:S04]  /*0300*/  @P2 FMUL R17, R17, 0.25 ;  /* 0x3e80000011112820 */ /* 0x000fc80000400000 */
[----:B------:R-:W-:Y:S01]  /*0310*/  @!P4 FMUL R17, R17, 16777216 ;  /* 0x4b8000001111c820 */ /* 0x000fe20000400000 */
[----:B------:R-:W0:Y:S01]  /*0320*/  MUFU.RCP R16, R16 ;  /* 0x0000001000107308 */ /* 0x000e220000001000 */
[----:B------:R-:W-:-:S07]  /*0330*/  FSEL R5, R4, 1, P1 ;  /* 0x3f80000004057808 */ /* 0x000fce0000800000 */
[----:B------:R-:W1:Y:S01]  /*0340*/  MUFU.RCP R17, R17 ;  /* 0x0000001100117308 */ /* 0x000e620000001000 */
[----:B------:R-:W-:Y:S01]  /*0350*/  FSEL R4, R4, 1, P2 ;  /* 0x3f80000004047808 */ /* 0x000fe20001000000 */
[----:B------:R-:W-:Y:S01]  /*0360*/  @!P3 FMUL R5, R5, 16777216 ;  /* 0x4b8000000505b820 */ /* 0x000fe20000400000 */
[----:B----4-:R-:W-:Y:S01]  /*0370*/  FADD R7, R7, R9 ;  /* 0x0000000907077221 */ /* 0x010fe20000000000 */
[----:B------:R-:W-:Y:S02]  /*0380*/  FADD R6, R6, R8 ;  /* 0x0000000806067221 */ /* 0x000fe40000000000 */
[----:B------:R-:W-:Y:S01]  /*0390*/  @!P4 FMUL R4, R4, 16777216 ;  /* 0x4b8000000404c820 */ /* 0x000fe20000400000 */
[----:B0-----:R-:W-:Y:S01]  /*03a0*/  FMUL R9, R16, R5 ;  /* 0x0000000510097220 */ /* 0x001fe20000400000 */
[----:B--2---:R-:W-:Y:S01]  /*03b0*/  FADD R11, R7, -R11 ;  /* 0x8000000b070b7221 */ /* 0x004fe20000000000 */
[----:B------:R-:W-:Y:S01]  /*03c0*/  FADD R10, R6, -R10 ;  /* 0x8000000a060a7221 */ /* 0x000fe20000000000 */
[----:B-1----:R-:W-:-:S02]  /*03d0*/  FMUL R8, R17, R4 ;  /* 0x0000000411087220 */ /* 0x002fc40000400000 */
[----:B------:R-:W0:Y:S01]  /*03e0*/  LDC.64 R4, c[0x0][0x218] ;  /* 0x00008600ff047b82 */ /* 0x000e220000000a00 */
[----:B------:R-:W-:Y:S01]  /*03f0*/  FMUL R9, R10, R9 ;  /* 0x000000090a097220 */ /* 0x000fe20000400000 */
[----:B------:R-:W-:-:S03]  /*0400*/  FMUL R8, R11, R8 ;  /* 0x000000080b087220 */ /* 0x000fc60000400000 */
[----:B---3--:R-:W-:Y:S01]  /*0410*/  FFMA R12, R9, R12, R14 ;  /* 0x0000000c090c7223 */ /* 0x008fe2000000000e */
[----:B------:R-:W-:-:S04]  /*0420*/  FFMA R13, R8, R13, R15 ;  /* 0x0000000d080d7223 */ /* 0x000fc8000000000f */
[C---:B------:R-:W-:Y:S02]  /*0430*/  FSETP.GT.AND P1, PT, R12.reuse, RZ, PT ;  /* 0x000000ff0c00720b */ /* 0x040fe40003f24000 */
[----:B------:R-:W-:Y:S01]  /*0440*/  FSETP.GT.AND P2, PT, R13, RZ, PT ;  /* 0x000000ff0d00720b */ /* 0x000fe20003f44000 */
[----:B------:R1:W-:Y:S10]  /*0450*/  @!P0 STG.E.64 desc[UR4][R2.64], R6 ;  /* 0x0000000602008986 */ /* 0x0003f4000c101b04 */
[----:B------:R-:W-:Y:S01]  /*0460*/  @!P1 FMUL R12, R12, 0.20000000298023223877 ;  /* 0x3e4ccccd0c0c9820 */ /* 0x000fe20000400000 */
[----:B0-----:R-:W-:-:S04]  /*0470*/  IMAD.WIDE R4, R0, 0x4, R4 ;  /* 0x0000000400047825 */ /* 0x001fc800078e0204 */
[----:B------:R-:W-:Y:S01]  /*0480*/  @!P2 FMUL R13, R13, 0.20000000298023223877 ;  /* 0x3e4ccccd0d0da820 */ /* 0x000fe20000400000 */
[----:B------:R-:W-:Y:S06]  /*0490*/  @P0 EXIT ;  /* 0x000000000000094d */ /* 0x000fec0003800000 */
[----:B------:R-:W-:Y:S01]  /*04a0*/  STG.E.64 desc[UR4][R4.64], R12 ;  /* 0x0000000c04007986 */ /* 0x000fe2000c101b04 */
[----:B------:R-:W-:Y:S05]  /*04b0*/  EXIT ;  /* 0x000000000000794d */ /* 0x000fea0003800000 */
.L_x_0:
[----:B------:R-:W-:-:S00]  /*04c0*/  BRA `(.L_x_0) ;  /* 0xfffffffc00fc7947 */ /* 0x000fc0000383ffff */
[----:B------:R-:W-:-:S00]  /*04d0*/  NOP ;  /* 0x0000000000007918 */ /* 0x000fc00000000000 */
        /* <DEDUP_REMOVED lines=10> */
.L_x_1:


//--------------------- .nv.global.init           --------------------------
	.section	.nv.global.init,"aw",@progbits
.nv.global.init:
	.type		_$_str,@object
	.size		_$_str,(_$_str_$_2 - _$_str)
_$_str:
        /*0000*/ 	.byte	0x5f, 0x5f, 0x43, 0x55, 0x44, 0x41, 0x5f, 0x46, 0x54, 0x5a, 0x00
	.type		_$_str_$_2,@object
	.size		_$_str_$_2,(.L_1 - _$_str_$_2)
_$_str_$_2:
        /*000b*/ 	.byte	0x5f, 0x5f, 0x43, 0x55, 0x44, 0x41, 0x5f, 0x50, 0x52, 0x45, 0x43, 0x5f, 0x53, 0x51, 0x52, 0x54
        /*001b*/ 	.byte	0x00
.L_1:


//--------------------- .nv.constant0.triton_poi_fused__native_batch_norm_legit_no_training_convolution_leaky_relu_9 --------------------------
	.section	.nv.constant0.triton_poi_fused__native_batch_norm_legit_no_training_convolution_leaky_relu_9,"a",@progbits
	.sectionflags	@""
	.align	4
.nv.constant0.triton_poi_fused__native_batch_norm_legit_no_training_convolution_leaky_relu_9:
	.zero		588
